//
// Generated by NVIDIA NVVM Compiler
//
// Compiler Build ID: CL-23920284
// Cuda compilation tools, release 9.2, V9.2.88
// Based on LLVM 3.4svn
//

.version 6.2
.target sm_30
.address_size 64

	// .globl	ipv4lookup

.visible .entry ipv4lookup(
	.param .u64 ipv4lookup_param_0,
	.param .u32 ipv4lookup_param_1,
	.param .u64 ipv4lookup_param_2,
	.param .u64 ipv4lookup_param_3
)
{
	.reg .pred 	%p<3>;
	.reg .b16 	%rs<2>;
	.reg .b32 	%r<13>;
	.reg .b64 	%rd<15>;


	ld.param.u64 	%rd4, [ipv4lookup_param_0];
	ld.param.u32 	%r5, [ipv4lookup_param_1];
	ld.param.u64 	%rd5, [ipv4lookup_param_2];
	ld.param.u64 	%rd6, [ipv4lookup_param_3];
	cvta.to.global.u64 	%rd1, %rd5;
	cvta.to.global.u64 	%rd2, %rd6;
	cvta.to.global.u64 	%rd3, %rd4;
	mov.u32 	%r6, %ctaid.x;
	mov.u32 	%r7, %ntid.x;
	mov.u32 	%r8, %tid.x;
	mad.lo.s32 	%r12, %r6, %r7, %r8;
	mov.u32 	%r9, %nctaid.x;
	mul.lo.s32 	%r2, %r9, %r7;
	setp.ge.s32	%p1, %r12, %r5;
	@%p1 bra 	BB0_2;

BB0_1:
	cvt.s64.s32	%rd7, %r12;
	mul.wide.s32 	%rd8, %r12, 8;
	add.s64 	%rd9, %rd3, %rd8;
	ld.global.u64 	%rd10, [%rd9];
	cvta.to.global.u64 	%rd11, %rd10;
	ld.global.u32 	%r10, [%rd11+8];
	shr.u32 	%r11, %r10, 8;
	mul.wide.u32 	%rd12, %r11, 2;
	add.s64 	%rd13, %rd2, %rd12;
	ld.global.u16 	%rs1, [%rd13];
	add.s64 	%rd14, %rd1, %rd7;
	st.global.u8 	[%rd14], %rs1;
	add.s32 	%r12, %r12, %r2;
	setp.lt.s32	%p2, %r12, %r5;
	@%p2 bra 	BB0_1;

BB0_2:
	ret;
}




// ===== COMPILED SASS (sm_100) =====

	.target	sm_100

	.elftype	@"ET_EXEC"


//--------------------- .note.nv.tkinfo           --------------------------
	.section	.note.nv.tkinfo,"",@"SHT_NOTE"
	.sectionflags	@"SHF_NOTE_NV_TKINFO"
	.tkinfo
        /*0018*/ 	.word	0x00000002
        /*0030*/ 	.string	""
        /*0030*/ 	.string	"ptxas"
        /*0030*/ 	.string	"Cuda compilation tools, release 13.0, V13.0.88"
        /*0030*/ 	.string	"Build cuda_13.0.r13.0/compiler.36424714_0"
        /*0030*/ 	.string	"-arch sm_100 "



//--------------------- .note.nv.cuinfo           --------------------------
	.section	.note.nv.cuinfo,"",@"SHT_NOTE"
	.sectionflags	@"SHF_NOTE_NV_CUINFO"
        /*0018*/ 	.short	0x0002
        /*001a*/ 	.short	0x001e
        /*001c*/ 	.short	0x0082
	.zero		2


//--------------------- .nv.info                  --------------------------
	.section	.nv.info,"",@"SHT_CUDA_INFO"
	.align	4


	//----- nvinfo : EIATTR_REGCOUNT
	.align		4
        /*0000*/ 	.byte	0x04, 0x2f
        /*0002*/ 	.short	(.L_1 - .L_0)
	.align		4
.L_0:
        /*0004*/ 	.word	index@(ipv4lookup)
        /*0008*/ 	.word	0x00000012


	//----- nvinfo : EIATTR_FRAME_SIZE
	.align		4
.L_1:
        /*000c*/ 	.byte	0x04, 0x11
        /*000e*/ 	.short	(.L_3 - .L_2)
	.align		4
.L_2:
        /*0010*/ 	.word	index@(ipv4lookup)
        /*0014*/ 	.word	0x00000000


	//----- nvinfo : EIATTR_MIN_STACK_SIZE
	.align		4
.L_3:
        /*0018*/ 	.byte	0x04, 0x12
        /*001a*/ 	.short	(.L_5 - .L_4)
	.align		4
.L_4:
        /*001c*/ 	.word	index@(ipv4lookup)
        /*0020*/ 	.word	0x00000000
.L_5:


//--------------------- .nv.compat                --------------------------
	.section	.nv.compat,"",@"SHT_CUDA_COMPAT_INFO"
	.align	4
        /*0000*/ 	.byte	0x02, 0x09, 0x00, 0x00, 0x02, 0x02, 0x01, 0x00, 0x02, 0x05, 0x05, 0x00, 0x03, 0x07, 0x01, 0x01
        /*0010*/ 	.byte	0x02, 0x03, 0x00, 0x00, 0x02, 0x06, 0x01, 0x00, 0x04, 0x0b, 0x08, 0x00, 0x09, 0x00, 0x00, 0x00
        /*0020*/ 	.byte	0x00, 0x00, 0x00, 0x00


//--------------------- .nv.info.ipv4lookup       --------------------------
	.section	.nv.info.ipv4lookup,"",@"SHT_CUDA_INFO"
	.sectionflags	@""
	.align	4


	//----- nvinfo : EIATTR_CUDA_API_VERSION
	.align		4
        /*0000*/ 	.byte	0x04, 0x37
        /*0002*/ 	.short	(.L_7 - .L_6)
.L_6:
        /*0004*/ 	.word	0x00000082


	//----- nvinfo : EIATTR_KPARAM_INFO
	.align		4
.L_7:
        /*0008*/ 	.byte	0x04, 0x17
        /*000a*/ 	.short	(.L_9 - .L_8)
.L_8:
        /*000c*/ 	.word	0x00000000
        /*0010*/ 	.short	0x0003
        /*0012*/ 	.short	0x0018
        /*0014*/ 	.byte	0x00, 0xf0, 0x21, 0x00


	//----- nvinfo : EIATTR_KPARAM_INFO
	.align		4
.L_9:
        /*0018*/ 	.byte	0x04, 0x17
        /*001a*/ 	.short	(.L_11 - .L_10)
.L_10:
        /*001c*/ 	.word	0x00000000
        /*0020*/ 	.short	0x0002
        /*0022*/ 	.short	0x0010
        /*0024*/ 	.byte	0x00, 0xf0, 0x21, 0x00


	//----- nvinfo : EIATTR_KPARAM_INFO
	.align		4
.L_11:
        /*0028*/ 	.byte	0x04, 0x17
        /*002a*/ 	.short	(.L_13 - .L_12)
.L_12:
        /*002c*/ 	.word	0x00000000
        /*0030*/ 	.short	0x0001
        /*0032*/ 	.short	0x0008
        /*0034*/ 	.byte	0x00, 0xf0, 0x11, 0x00


	//----- nvinfo : EIATTR_KPARAM_INFO
	.align		4
.L_13:
        /*0038*/ 	.byte	0x04, 0x17
        /*003a*/ 	.short	(.L_15 - .L_14)
.L_14:
        /*003c*/ 	.word	0x00000000
        /*0040*/ 	.short	0x0000
        /*0042*/ 	.short	0x0000
        /*0044*/ 	.byte	0x00, 0xf0, 0x21, 0x00


	//----- nvinfo : EIATTR_SPARSE_MMA_MASK
	.align		4
.L_15:
        /*0048*/ 	.byte	0x03, 0x50
        /*004a*/ 	.short	0x0000


	//----- nvinfo : EIATTR_MAXREG_COUNT
	.align		4
        /*004c*/ 	.byte	0x03, 0x1b
        /*004e*/ 	.short	0x00ff


	//----- nvinfo : EIATTR_MERCURY_ISA_VERSION
	.align		4
        /*0050*/ 	.byte	0x03, 0x5f
        /*0052*/ 	.short	0x0101


	//----- nvinfo : EIATTR_VRC_CTA_INIT_COUNT
	.align		4
        /*0054*/ 	.byte	0x02, 0x4a
	.zero		1
	.zero		1


	//----- nvinfo : EIATTR_EXIT_INSTR_OFFSETS
	.align		4
        /*0058*/ 	.byte	0x04, 0x1c
        /*005a*/ 	.short	(.L_17 - .L_16)


	//   ....[0]....
.L_16:
        /*005c*/ 	.word	0x000000a0


	//   ....[1]....
        /*0060*/ 	.word	0x000001c0


	//----- nvinfo : EIATTR_CRS_STACK_SIZE
	.align		4
.L_17:
        /*0064*/ 	.byte	0x04, 0x1e
        /*0066*/ 	.short	(.L_19 - .L_18)
.L_18:
        /*0068*/ 	.word	0x00000000


	//----- nvinfo : EIATTR_CBANK_PARAM_SIZE
	.align		4
.L_19:
        /*006c*/ 	.byte	0x03, 0x19
        /*006e*/ 	.short	0x0020


	//----- nvinfo : EIATTR_PARAM_CBANK
	.align		4
        /*0070*/ 	.byte	0x04, 0x0a
        /*0072*/ 	.short	(.L_21 - .L_20)
	.align		4
.L_20:
        /*0074*/ 	.word	index@(.nv.constant0.ipv4lookup)
        /*0078*/ 	.short	0x0380
        /*007a*/ 	.short	0x0020


	//----- nvinfo : EIATTR_SW_WAR
	.align		4
.L_21:
        /*007c*/ 	.byte	0x04, 0x36
        /*007e*/ 	.short	(.L_23 - .L_22)
.L_22:
        /*0080*/ 	.word	0x00000008
.L_23:


//--------------------- .nv.callgraph             --------------------------
	.section	.nv.callgraph,"",@"SHT_CUDA_CALLGRAPH"
	.align	4
	.sectionentsize	8
	.align		4
        /*0000*/ 	.word	0x00000000
	.align		4
        /*0004*/ 	.word	0xffffffff
	.align		4
        /*0008*/ 	.word	0x00000000
	.align		4
        /*000c*/ 	.word	0xfffffffe
	.align		4
        /*0010*/ 	.word	0x00000000
	.align		4
        /*0014*/ 	.word	0xfffffffd
	.align		4
        /*0018*/ 	.word	0x00000000
	.align		4
        /*001c*/ 	.word	0xfffffffc


//--------------------- .text.ipv4lookup          --------------------------
	.section	.text.ipv4lookup,"ax",@progbits
	.align	128
        .global         ipv4lookup
        .type           ipv4lookup,@function
        .size           ipv4lookup,(.L_x_2 - ipv4lookup)
        .other          ipv4lookup,@"STO_CUDA_ENTRY STV_DEFAULT"
ipv4lookup:
.text.ipv4lookup:
[----:B------:R-:W-:Y:S01]  /*0000*/  LDC R1, c[0x0][0x37c] ;  /* 0x0000df00ff017b82 */ /* 0x000fe20000000800 */
[----:B------:R-:W0:Y:S07]  /*0010*/  S2R R3, SR_TID.X ;  /* 0x0000000000037919 */ /* 0x000e2e0000002100 */
[----:B------:R-:W0:Y:S01]  /*0020*/  S2UR UR4, SR_CTAID.X ;  /* 0x00000000000479c3 */ /* 0x000e220000002500 */
[----:B------:R-:W1:Y:S01]  /*0030*/  LDCU UR6, c[0x0][0x388] ;  /* 0x00007100ff0677ac */ /* 0x000e620008000800 */
[----:B------:R-:W2:Y:S06]  /*0040*/  LDCU.64 UR8, c[0x0][0x390] ;  /* 0x00007200ff0877ac */ /* 0x000eac0008000a00 */
[----:B------:R-:W0:Y:S01]  /*0050*/  LDC R12, c[0x0][0x360] ;  /* 0x0000d800ff0c7b82 */ /* 0x000e220000000800 */
[----:B------:R-:W3:Y:S01]  /*0060*/  LDCU UR5, c[0x0][0x370] ;  /* 0x00006e00ff0577ac */ /* 0x000ee20008000800 */
[----:B0-----:R-:W-:-:S02]  /*0070*/  IMAD R0, R12, UR4, R3 ;  /* 0x000000040c007c24 */ /* 0x001fc4000f8e0203 */
[----:B---3--:R-:W-:-:S03]  /*0080*/  IMAD R12, R12, UR5, RZ ;  /* 0x000000050c0c7c24 */ /* 0x008fc6000f8e02ff */
[----:B-1----:R-:W-:-:S13]  /*0090*/  ISETP.GE.AND P0, PT, R0, UR6, PT ;  /* 0x0000000600007c0c */ /* 0x002fda000bf06270 */
[----:B--2---:R-:W-:Y:S05]  /*00a0*/  @P0 EXIT ;  /* 0x000000000000094d */ /* 0x004fea0003800000 */
[----:B------:R-:W0:Y:S08]  /*00b0*/  LDC.64 R14, c[0x0][0x358] ;  /* 0x0000d600ff0e7b82 */ /* 0x000e300000000a00 */
[----:B------:R-:W1:Y:S08]  /*00c0*/  LDC.64 R8, c[0x0][0x380] ;  /* 0x0000e000ff087b82 */ /* 0x000e700000000a00 */
[----:B------:R-:W2:Y:S02]  /*00d0*/  LDC.64 R10, c[0x0][0x398] ;  /* 0x0000e600ff0a7b82 */ /* 0x000ea40000000a00 */
.L_x_0:
[----:B0-----:R-:W-:Y:S01]  /*00e0*/  R2UR UR4, R14 ;  /* 0x000000000e0472ca */ /* 0x001fe200000e0000 */
[----:B-1----:R-:W-:Y:S01]  /*00f0*/  IMAD.WIDE R2, R0, 0x8, R8 ;  /* 0x0000000800027825 */ /* 0x002fe200078e0208 */
[----:B------:R-:W-:-:S13]  /*0100*/  R2UR UR5, R15 ;  /* 0x000000000f0572ca */ /* 0x000fda00000e0000 */
[----:B---3--:R-:W3:Y:S04]  /*0110*/  LDG.E.64 R2, desc[UR4][R2.64] ;  /* 0x0000000402027981 */ /* 0x008ee8000c1e1b00 */
[----:B---3--:R-:W3:Y:S01]  /*0120*/  LDG.E R4, desc[UR4][R2.64+0x8] ;  /* 0x0000080402047981 */ /* 0x008ee2000c1e1900 */
[----:B------:R-:W-:-:S04]  /*0130*/  IADD3 R6, P0, PT, R0, UR8, RZ ;  /* 0x0000000800067c10 */ /* 0x000fc8000ff1e0ff */
[----:B------:R-:W-:Y:S01]  /*0140*/  LEA.HI.X.SX32 R7, R0, UR9, 0x1, P0 ;  /* 0x0000000900077c11 */ /* 0x000fe200080f0eff */
[----:B------:R-:W-:Y:S01]  /*0150*/  IMAD.IADD R0, R12, 0x1, R0 ;  /* 0x000000010c007824 */ /* 0x000fe200078e0200 */
[----:B---3--:R-:W-:-:S05]  /*0160*/  SHF.R.U32.HI R5, RZ, 0x8, R4 ;  /* 0x00000008ff057819 */ /* 0x008fca0000011604 */
[----:B--2---:R-:W-:-:S06]  /*0170*/  IMAD.WIDE.U32 R4, R5, 0x2, R10 ;  /* 0x0000000205047825 */ /* 0x004fcc00078e000a */
[----:B------:R-:W2:Y:S01]  /*0180*/  LDG.E.U16 R5, desc[UR4][R4.64] ;  /* 0x0000000404057981 */ /* 0x000ea2000c1e1500 */
[----:B------:R-:W-:-:S03]  /*0190*/  ISETP.GE.AND P0, PT, R0, UR6, PT ;  /* 0x0000000600007c0c */ /* 0x000fc6000bf06270 */
[----:B--2---:R3:W-:Y:S10]  /*01a0*/  STG.E.U8 desc[UR4][R6.64], R5 ;  /* 0x0000000506007986 */ /* 0x0047f4000c101104 */
[----:B------:R-:W-:Y:S05]  /*01b0*/  @!P0 BRA `(.L_x_0) ;  /* 0xfffffffc00c88947 */ /* 0x000fea000383ffff */
[----:B------:R-:W-:Y:S05]  /*01c0*/  EXIT ;  /* 0x000000000000794d */ /* 0x000fea0003800000 */
.L_x_1:
[----:B------:R-:W-:-:S00]  /*01d0*/  BRA `(.L_x_1) ;  /* 0xfffffffc00fc7947 */ /* 0x000fc0000383ffff */
[----:B------:R-:W-:-:S00]  /*01e0*/  NOP ;  /* 0x0000000000007918 */ /* 0x000fc00000000000 */
        /* <DEDUP_REMOVED lines=9> */
.L_x_2:


//--------------------- .nv.shared.reserved.0     --------------------------
	.section	.nv.shared.reserved.0,"aw",@nobits
	.weak		__nv_reservedSMEM_offset_0_alias
	.size		__nv_reservedSMEM_offset_0_alias, 0, 64
	.other		__nv_reservedSMEM_offset_0_alias,@"STO_CUDA_RESERVED_SHARED STV_DEFAULT"
__nv_reservedSMEM_offset_0_alias:
	.zero		0
	.zero		64


//--------------------- .nv.constant0.ipv4lookup  --------------------------
	.section	.nv.constant0.ipv4lookup,"a",@progbits
	.sectionflags	@""
	.align	4
.nv.constant0.ipv4lookup:
	.zero		928


//--------------------- SYMBOLS --------------------------

	.type		.nv.reservedSmem.offset0,@object
	.size		.nv.reservedSmem.offset0,0x4
